//
// Generated by NVIDIA NVVM Compiler
//
// Compiler Build ID: CL-36424714
// Cuda compilation tools, release 13.0, V13.0.88
// Based on NVVM 20.0.0
//

.version 9.0
.target sm_100
.address_size 64

	// .globl	_Z13matmul_kernelPKfS0_Pfiii
// _ZZ13matmul_kernelPKfS0_PfiiiE2sA has been demoted
// _ZZ13matmul_kernelPKfS0_PfiiiE2sB has been demoted

.visible .entry _Z13matmul_kernelPKfS0_Pfiii(
	.param .u64 .ptr .align 1 _Z13matmul_kernelPKfS0_Pfiii_param_0,
	.param .u64 .ptr .align 1 _Z13matmul_kernelPKfS0_Pfiii_param_1,
	.param .u64 .ptr .align 1 _Z13matmul_kernelPKfS0_Pfiii_param_2,
	.param .u32 _Z13matmul_kernelPKfS0_Pfiii_param_3,
	.param .u32 _Z13matmul_kernelPKfS0_Pfiii_param_4,
	.param .u32 _Z13matmul_kernelPKfS0_Pfiii_param_5
)
{
	.reg .pred 	%p<12>;
	.reg .b32 	%r<42>;
	.reg .b32 	%f<63>;
	.reg .b64 	%rd<13>;
	// demoted variable
	.shared .align 4 .b8 _ZZ13matmul_kernelPKfS0_PfiiiE2sA[1024];
	// demoted variable
	.shared .align 4 .b8 _ZZ13matmul_kernelPKfS0_PfiiiE2sB[1024];
	ld.param.u64 	%rd3, [_Z13matmul_kernelPKfS0_Pfiii_param_0];
	ld.param.u64 	%rd4, [_Z13matmul_kernelPKfS0_Pfiii_param_1];
	ld.param.u64 	%rd5, [_Z13matmul_kernelPKfS0_Pfiii_param_2];
	ld.param.u32 	%r23, [_Z13matmul_kernelPKfS0_Pfiii_param_3];
	ld.param.u32 	%r24, [_Z13matmul_kernelPKfS0_Pfiii_param_4];
	ld.param.u32 	%r25, [_Z13matmul_kernelPKfS0_Pfiii_param_5];
	mov.u32 	%r37, %tid.x;
	mov.u32 	%r26, %ntid.x;
	mov.u32 	%r27, %ctaid.x;
	mad.lo.s32 	%r2, %r26, %r27, %r37;
	mov.u32 	%r39, %tid.y;
	mov.u32 	%r28, %ntid.y;
	mov.u32 	%r29, %ctaid.y;
	mad.lo.s32 	%r4, %r28, %r29, %r39;
	setp.lt.s32 	%p1, %r24, 1;
	mov.f32 	%f62, 0f00000000;
	@%p1 bra 	$L__BB0_7;
	add.s32 	%r30, %r24, 15;
	shr.u32 	%r31, %r30, 4;
	shl.b32 	%r32, %r39, 6;
	mov.u32 	%r33, _ZZ13matmul_kernelPKfS0_PfiiiE2sA;
	add.s32 	%r5, %r33, %r32;
	shl.b32 	%r34, %r37, 2;
	add.s32 	%r6, %r5, %r34;
	mov.u32 	%r35, _ZZ13matmul_kernelPKfS0_PfiiiE2sB;
	add.s32 	%r8, %r35, %r34;
	add.s32 	%r7, %r8, %r32;
	neg.s32 	%r41, %r31;
	mad.lo.s32 	%r40, %r39, %r25, %r2;
	shl.b32 	%r11, %r25, 4;
	mad.lo.s32 	%r38, %r24, %r4, %r37;
	cvta.to.global.u64 	%rd1, %rd3;
	cvta.to.global.u64 	%rd2, %rd4;
	mov.f32 	%f62, 0f00000000;
$L__BB0_2:
	setp.ge.s32 	%p2, %r4, %r23;
	setp.ge.u32 	%p3, %r37, %r24;
	mov.f32 	%f60, 0f00000000;
	or.pred  	%p4, %p2, %p3;
	@%p4 bra 	$L__BB0_4;
	mul.wide.u32 	%rd6, %r38, 4;
	add.s64 	%rd7, %rd1, %rd6;
	ld.global.f32 	%f60, [%rd7];
$L__BB0_4:
	setp.ge.s32 	%p5, %r2, %r25;
	st.shared.f32 	[%r6], %f60;
	setp.ge.u32 	%p6, %r39, %r24;
	mov.f32 	%f61, 0f00000000;
	or.pred  	%p7, %p5, %p6;
	@%p7 bra 	$L__BB0_6;
	mul.wide.u32 	%rd8, %r40, 4;
	add.s64 	%rd9, %rd2, %rd8;
	ld.global.f32 	%f61, [%rd9];
$L__BB0_6:
	st.shared.f32 	[%r7], %f61;
	bar.sync 	0;
	ld.shared.f32 	%f12, [%r5];
	ld.shared.f32 	%f13, [%r8];
	fma.rn.f32 	%f14, %f12, %f13, %f62;
	ld.shared.f32 	%f15, [%r5+4];
	ld.shared.f32 	%f16, [%r8+64];
	fma.rn.f32 	%f17, %f15, %f16, %f14;
	ld.shared.f32 	%f18, [%r5+8];
	ld.shared.f32 	%f19, [%r8+128];
	fma.rn.f32 	%f20, %f18, %f19, %f17;
	ld.shared.f32 	%f21, [%r5+12];
	ld.shared.f32 	%f22, [%r8+192];
	fma.rn.f32 	%f23, %f21, %f22, %f20;
	ld.shared.f32 	%f24, [%r5+16];
	ld.shared.f32 	%f25, [%r8+256];
	fma.rn.f32 	%f26, %f24, %f25, %f23;
	ld.shared.f32 	%f27, [%r5+20];
	ld.shared.f32 	%f28, [%r8+320];
	fma.rn.f32 	%f29, %f27, %f28, %f26;
	ld.shared.f32 	%f30, [%r5+24];
	ld.shared.f32 	%f31, [%r8+384];
	fma.rn.f32 	%f32, %f30, %f31, %f29;
	ld.shared.f32 	%f33, [%r5+28];
	ld.shared.f32 	%f34, [%r8+448];
	fma.rn.f32 	%f35, %f33, %f34, %f32;
	ld.shared.f32 	%f36, [%r5+32];
	ld.shared.f32 	%f37, [%r8+512];
	fma.rn.f32 	%f38, %f36, %f37, %f35;
	ld.shared.f32 	%f39, [%r5+36];
	ld.shared.f32 	%f40, [%r8+576];
	fma.rn.f32 	%f41, %f39, %f40, %f38;
	ld.shared.f32 	%f42, [%r5+40];
	ld.shared.f32 	%f43, [%r8+640];
	fma.rn.f32 	%f44, %f42, %f43, %f41;
	ld.shared.f32 	%f45, [%r5+44];
	ld.shared.f32 	%f46, [%r8+704];
	fma.rn.f32 	%f47, %f45, %f46, %f44;
	ld.shared.f32 	%f48, [%r5+48];
	ld.shared.f32 	%f49, [%r8+768];
	fma.rn.f32 	%f50, %f48, %f49, %f47;
	ld.shared.f32 	%f51, [%r5+52];
	ld.shared.f32 	%f52, [%r8+832];
	fma.rn.f32 	%f53, %f51, %f52, %f50;
	ld.shared.f32 	%f54, [%r5+56];
	ld.shared.f32 	%f55, [%r8+896];
	fma.rn.f32 	%f56, %f54, %f55, %f53;
	ld.shared.f32 	%f57, [%r5+60];
	ld.shared.f32 	%f58, [%r8+960];
	fma.rn.f32 	%f62, %f57, %f58, %f56;
	bar.sync 	0;
	add.s32 	%r41, %r41, 1;
	setp.ne.s32 	%p8, %r41, 0;
	add.s32 	%r40, %r40, %r11;
	add.s32 	%r39, %r39, 16;
	add.s32 	%r38, %r38, 16;
	add.s32 	%r37, %r37, 16;
	@%p8 bra 	$L__BB0_2;
$L__BB0_7:
	setp.ge.s32 	%p9, %r4, %r23;
	setp.ge.s32 	%p10, %r2, %r25;
	or.pred  	%p11, %p9, %p10;
	@%p11 bra 	$L__BB0_9;
	mad.lo.s32 	%r36, %r25, %r4, %r2;
	cvta.to.global.u64 	%rd10, %rd5;
	mul.wide.s32 	%rd11, %r36, 4;
	add.s64 	%rd12, %rd10, %rd11;
	st.global.f32 	[%rd12], %f62;
$L__BB0_9:
	ret;

}


// ===== COMPILED SASS (sm_100) =====

	.target	sm_100

	.elftype	@"ET_EXEC"


//--------------------- .note.nv.tkinfo           --------------------------
	.section	.note.nv.tkinfo,"",@"SHT_NOTE"
	.sectionflags	@"SHF_NOTE_NV_TKINFO"
	.tkinfo
        /*0018*/ 	.word	0x00000002
        /*0030*/ 	.string	""
        /*0030*/ 	.string	"ptxas"
        /*0030*/ 	.string	"Cuda compilation tools, release 13.0, V13.0.88"
        /*0030*/ 	.string	"Build cuda_13.0.r13.0/compiler.36424714_0"
        /*0030*/ 	.string	"-arch sm_100 -m 64 "



//--------------------- .note.nv.cuinfo           --------------------------
	.section	.note.nv.cuinfo,"",@"SHT_NOTE"
	.sectionflags	@"SHF_NOTE_NV_CUINFO"
        /*0018*/ 	.short	0x0002
        /*001a*/ 	.short	0x0064
        /*001c*/ 	.short	0x0082
	.zero		2


//--------------------- .nv.info                  --------------------------
	.section	.nv.info,"",@"SHT_CUDA_INFO"
	.align	4


	//----- nvinfo : EIATTR_REGCOUNT
	.align		4
        /*0000*/ 	.byte	0x04, 0x2f
        /*0002*/ 	.short	(.L_1 - .L_0)
	.align		4
.L_0:
        /*0004*/ 	.word	index@(_Z13matmul_kernelPKfS0_Pfiii)
        /*0008*/ 	.word	0x00000020


	//----- nvinfo : EIATTR_FRAME_SIZE
	.align		4
.L_1:
        /*000c*/ 	.byte	0x04, 0x11
        /*000e*/ 	.short	(.L_3 - .L_2)
	.align		4
.L_2:
        /*0010*/ 	.word	index@(_Z13matmul_kernelPKfS0_Pfiii)
        /*0014*/ 	.word	0x00000000


	//----- nvinfo : EIATTR_MIN_STACK_SIZE
	.align		4
.L_3:
        /*0018*/ 	.byte	0x04, 0x12
        /*001a*/ 	.short	(.L_5 - .L_4)
	.align		4
.L_4:
        /*001c*/ 	.word	index@(_Z13matmul_kernelPKfS0_Pfiii)
        /*0020*/ 	.word	0x00000000
.L_5:


//--------------------- .nv.compat                --------------------------
	.section	.nv.compat,"",@"SHT_CUDA_COMPAT_INFO"
	.align	4
        /*0000*/ 	.byte	0x02, 0x09, 0x00, 0x00, 0x02, 0x02, 0x01, 0x00, 0x02, 0x05, 0x05, 0x00, 0x03, 0x07, 0x01, 0x01
        /*0010*/ 	.byte	0x02, 0x03, 0x00, 0x00, 0x02, 0x06, 0x01, 0x00, 0x04, 0x0b, 0x08, 0x00, 0x09, 0x00, 0x00, 0x00
        /*0020*/ 	.byte	0x00, 0x00, 0x00, 0x00


//--------------------- .nv.info._Z13matmul_kernelPKfS0_Pfiii --------------------------
	.section	.nv.info._Z13matmul_kernelPKfS0_Pfiii,"",@"SHT_CUDA_INFO"
	.sectionflags	@""
	.align	4


	//----- nvinfo : EIATTR_CUDA_API_VERSION
	.align		4
        /*0000*/ 	.byte	0x04, 0x37
        /*0002*/ 	.short	(.L_7 - .L_6)
.L_6:
        /*0004*/ 	.word	0x00000082


	//----- nvinfo : EIATTR_KPARAM_INFO
	.align		4
.L_7:
        /*0008*/ 	.byte	0x04, 0x17
        /*000a*/ 	.short	(.L_9 - .L_8)
.L_8:
        /*000c*/ 	.word	0x00000000
        /*0010*/ 	.short	0x0005
        /*0012*/ 	.short	0x0020
        /*0014*/ 	.byte	0x00, 0xf0, 0x11, 0x00


	//----- nvinfo : EIATTR_KPARAM_INFO
	.align		4
.L_9:
        /*0018*/ 	.byte	0x04, 0x17
        /*001a*/ 	.short	(.L_11 - .L_10)
.L_10:
        /*001c*/ 	.word	0x00000000
        /*0020*/ 	.short	0x0004
        /*0022*/ 	.short	0x001c
        /*0024*/ 	.byte	0x00, 0xf0, 0x11, 0x00


	//----- nvinfo : EIATTR_KPARAM_INFO
	.align		4
.L_11:
        /*0028*/ 	.byte	0x04, 0x17
        /*002a*/ 	.short	(.L_13 - .L_12)
.L_12:
        /*002c*/ 	.word	0x00000000
        /*0030*/ 	.short	0x0003
        /*0032*/ 	.short	0x0018
        /*0034*/ 	.byte	0x00, 0xf0, 0x11, 0x00


	//----- nvinfo : EIATTR_KPARAM_INFO
	.align		4
.L_13:
        /*0038*/ 	.byte	0x04, 0x17
        /*003a*/ 	.short	(.L_15 - .L_14)
.L_14:
        /*003c*/ 	.word	0x00000000
        /*0040*/ 	.short	0x0002
        /*0042*/ 	.short	0x0010
        /*0044*/ 	.byte	0x00, 0xf5, 0x21, 0x00


	//----- nvinfo : EIATTR_KPARAM_INFO
	.align		4
.L_15:
        /*0048*/ 	.byte	0x04, 0x17
        /*004a*/ 	.short	(.L_17 - .L_16)
.L_16:
        /*004c*/ 	.word	0x00000000
        /*0050*/ 	.short	0x0001
        /*0052*/ 	.short	0x0008
        /*0054*/ 	.byte	0x00, 0xf5, 0x21, 0x00


	//----- nvinfo : EIATTR_KPARAM_INFO
	.align		4
.L_17:
        /*0058*/ 	.byte	0x04, 0x17
        /*005a*/ 	.short	(.L_19 - .L_18)
.L_18:
        /*005c*/ 	.word	0x00000000
        /*0060*/ 	.short	0x0000
        /*0062*/ 	.short	0x0000
        /*0064*/ 	.byte	0x00, 0xf5, 0x21, 0x00


	//----- nvinfo : EIATTR_SPARSE_MMA_MASK
	.align		4
.L_19:
        /*0068*/ 	.byte	0x03, 0x50
        /*006a*/ 	.short	0x0000


	//----- nvinfo : EIATTR_MAXREG_COUNT
	.align		4
        /*006c*/ 	.byte	0x03, 0x1b
        /*006e*/ 	.short	0x00ff


	//----- nvinfo : EIATTR_NUM_BARRIERS
	.align		4
        /*0070*/ 	.byte	0x02, 0x4c
        /*0072*/ 	.byte	0x01
	.zero		1


	//----- nvinfo : EIATTR_MERCURY_ISA_VERSION
	.align		4
        /*0074*/ 	.byte	0x03, 0x5f
        /*0076*/ 	.short	0x0101


	//----- nvinfo : EIATTR_VRC_CTA_INIT_COUNT
	.align		4
        /*0078*/ 	.byte	0x02, 0x4a
	.zero		1
	.zero		1


	//----- nvinfo : EIATTR_EXIT_INSTR_OFFSETS
	.align		4
        /*007c*/ 	.byte	0x04, 0x1c
        /*007e*/ 	.short	(.L_21 - .L_20)


	//   ....[0]....
.L_20:
        /*0080*/ 	.word	0x00000600


	//   ....[1]....
        /*0084*/ 	.word	0x00000650


	//----- nvinfo : EIATTR_CBANK_PARAM_SIZE
	.align		4
.L_21:
        /*0088*/ 	.byte	0x03, 0x19
        /*008a*/ 	.short	0x0024


	//----- nvinfo : EIATTR_PARAM_CBANK
	.align		4
        /*008c*/ 	.byte	0x04, 0x0a
        /*008e*/ 	.short	(.L_23 - .L_22)
	.align		4
.L_22:
        /*0090*/ 	.word	index@(.nv.constant0._Z13matmul_kernelPKfS0_Pfiii)
        /*0094*/ 	.short	0x0380
        /*0096*/ 	.short	0x0024


	//----- nvinfo : EIATTR_SW_WAR
	.align		4
.L_23:
        /*0098*/ 	.byte	0x04, 0x36
        /*009a*/ 	.short	(.L_25 - .L_24)
.L_24:
        /*009c*/ 	.word	0x00000008
.L_25:


//--------------------- .nv.callgraph             --------------------------
	.section	.nv.callgraph,"",@"SHT_CUDA_CALLGRAPH"
	.align	4
	.sectionentsize	8
	.align		4
        /*0000*/ 	.word	0x00000000
	.align		4
        /*0004*/ 	.word	0xffffffff
	.align		4
        /*0008*/ 	.word	0x00000000
	.align		4
        /*000c*/ 	.word	0xfffffffe
	.align		4
        /*0010*/ 	.word	0x00000000
	.align		4
        /*0014*/ 	.word	0xfffffffd
	.align		4
        /*0018*/ 	.word	0x00000000
	.align		4
        /*001c*/ 	.word	0xfffffffc


//--------------------- .text._Z13matmul_kernelPKfS0_Pfiii --------------------------
	.section	.text._Z13matmul_kernelPKfS0_Pfiii,"ax",@progbits
	.align	128
        .global         _Z13matmul_kernelPKfS0_Pfiii
        .type           _Z13matmul_kernelPKfS0_Pfiii,@function
        .size           _Z13matmul_kernelPKfS0_Pfiii,(.L_x_3 - _Z13matmul_kernelPKfS0_Pfiii)
        .other          _Z13matmul_kernelPKfS0_Pfiii,@"STO_CUDA_ENTRY STV_DEFAULT"
_Z13matmul_kernelPKfS0_Pfiii:
.text._Z13matmul_kernelPKfS0_Pfiii:
[----:B------:R-:W-:Y:S01]  /*0000*/  LDC R1, c[0x0][0x37c] ;  /* 0x0000df00ff017b82 */ /* 0x000fe20000000800 */
[----:B------:R-:W0:Y:S01]  /*0010*/  S2R R13, SR_TID.X ;  /* 0x00000000000d7919 */ /* 0x000e220000002100 */
[----:B------:R-:W1:Y:S01]  /*0020*/  LDCU UR10, c[0x0][0x39c] ;  /* 0x00007380ff0a77ac */ /* 0x000e620008000800 */
[----:B------:R-:W-:Y:S01]  /*0030*/  HFMA2 R21, -RZ, RZ, 0, 0 ;  /* 0x00000000ff157431 */ /* 0x000fe200000001ff */
[----:B------:R-:W0:Y:S01]  /*0040*/  S2R R0, SR_CTAID.X ;  /* 0x0000000000007919 */ /* 0x000e220000002500 */
[----:B------:R-:W0:Y:S01]  /*0050*/  LDCU UR4, c[0x0][0x360] ;  /* 0x00006c00ff0477ac */ /* 0x000e220008000800 */
[----:B------:R-:W2:Y:S01]  /*0060*/  S2R R4, SR_TID.Y ;  /* 0x0000000000047919 */ /* 0x000ea20000002200 */
[----:B------:R-:W2:Y:S01]  /*0070*/  LDCU UR5, c[0x0][0x364] ;  /* 0x00006c80ff0577ac */ /* 0x000ea20008000800 */
[----:B------:R-:W2:Y:S01]  /*0080*/  S2R R5, SR_CTAID.Y ;  /* 0x0000000000057919 */ /* 0x000ea20000002600 */
[----:B------:R-:W3:Y:S01]  /*0090*/  LDCU UR14, c[0x0][0x3a0] ;  /* 0x00007400ff0e77ac */ /* 0x000ee20008000800 */
[----:B------:R-:W4:Y:S01]  /*00a0*/  LDCU.64 UR8, c[0x0][0x358] ;  /* 0x00006b00ff0877ac */ /* 0x000f220008000a00 */
[----:B-1----:R-:W-:Y:S01]  /*00b0*/  UISETP.GE.AND UP0, UPT, UR10, 0x1, UPT ;  /* 0x000000010a00788c */ /* 0x002fe2000bf06270 */
[----:B0-----:R-:W-:-:S02]  /*00c0*/  IMAD R3, R0, UR4, R13 ;  /* 0x0000000400037c24 */ /* 0x001fc4000f8e020d */
[----:B--2---:R-:W-:-:S06]  /*00d0*/  IMAD R2, R5, UR5, R4 ;  /* 0x0000000505027c24 */ /* 0x004fcc000f8e0204 */
[----:B---34-:R-:W-:Y:S05]  /*00e0*/  BRA.U !UP0, `(.L_x_0) ;  /* 0x0000000508387547 */ /* 0x018fea000b800000 */
[----:B------:R-:W0:Y:S01]  /*00f0*/  S2UR UR7, SR_CgaCtaId ;  /* 0x00000000000779c3 */ /* 0x000e220000008800 */
[----:B------:R-:W1:Y:S01]  /*0100*/  LDCU UR11, c[0x0][0x3a0] ;  /* 0x00007400ff0b77ac */ /* 0x000e620008000800 */
[----:B------:R-:W-:Y:S01]  /*0110*/  MOV R0, R4 ;  /* 0x0000000400007202 */ /* 0x000fe20000000f00 */
[----:B------:R-:W-:Y:S01]  /*0120*/  IMAD R14, R2, UR10, R13 ;  /* 0x0000000a020e7c24 */ /* 0x000fe2000f8e020d */
[----:B------:R-:W-:Y:S01]  /*0130*/  MOV R21, RZ ;  /* 0x000000ff00157202 */ /* 0x000fe20000000f00 */
[----:B------:R-:W-:Y:S01]  /*0140*/  UMOV UR5, 0x400 ;  /* 0x0000040000057882 */ /* 0x000fe20000000000 */
[----:B------:R-:W-:Y:S02]  /*0150*/  UIADD3 UR4, UPT, UPT, UR10, 0xf, URZ ;  /* 0x0000000f0a047890 */ /* 0x000fe4000fffe0ff */
[----:B------:R-:W2:Y:S01]  /*0160*/  LDC R12, c[0x0][0x3a0] ;  /* 0x0000e800ff0c7b82 */ /* 0x000ea20000000800 */
[----:B------:R-:W-:Y:S02]  /*0170*/  UIADD3 UR6, UPT, UPT, UR5, 0x400, URZ ;  /* 0x0000040005067890 */ /* 0x000fe4000fffe0ff */
[----:B------:R-:W-:Y:S01]  /*0180*/  USHF.R.U32.HI UR4, URZ, 0x4, UR4 ;  /* 0x00000004ff047899 */ /* 0x000fe20008011604 */
[----:B------:R-:W3:Y:S03]  /*0190*/  LDCU.64 UR12, c[0x0][0x398] ;  /* 0x00007300ff0c77ac */ /* 0x000ee60008000a00 */
[----:B------:R-:W-:Y:S01]  /*01a0*/  UIADD3 UR4, UPT, UPT, -UR4, URZ, URZ ;  /* 0x000000ff04047290 */ /* 0x000fe2000fffe1ff */
[----:B-1----:R-:W-:Y:S01]  /*01b0*/  IMAD R19, R0, UR11, R3 ;  /* 0x0000000b00137c24 */ /* 0x002fe2000f8e0203 */
[----:B0-----:R-:W-:-:S02]  /*01c0*/  ULEA UR5, UR7, UR5, 0x18 ;  /* 0x0000000507057291 */ /* 0x001fc4000f8ec0ff */
[----:B------:R-:W-:-:S04]  /*01d0*/  ULEA UR6, UR7, UR6, 0x18 ;  /* 0x0000000607067291 */ /* 0x000fc8000f8ec0ff */
[C---:B------:R-:W-:Y:S02]  /*01e0*/  LEA R16, R0.reuse, UR5, 0x6 ;  /* 0x0000000500107c11 */ /* 0x040fe4000f8e30ff */
[C---:B------:R-:W-:Y:S02]  /*01f0*/  LEA R15, R13.reuse, UR6, 0x2 ;  /* 0x000000060d0f7c11 */ /* 0x040fe4000f8e10ff */
[----:B------:R-:W-:Y:S02]  /*0200*/  LEA R18, R13, R16, 0x2 ;  /* 0x000000100d127211 */ /* 0x000fe400078e10ff */
[----:B---3--:R-:W-:-:S07]  /*0210*/  LEA R17, R0, R15, 0x6 ;  /* 0x0000000f00117211 */ /* 0x008fce00078e30ff */
.L_x_1:
[----:B------:R-:W-:Y:S01]  /*0220*/  ISETP.GE.U32.AND P1, PT, R13, UR13, PT ;  /* 0x0000000d0d007c0c */ /* 0x000fe2000bf26070 */
[----:B------:R-:W-:Y:S01]  /*0230*/  HFMA2 R22, -RZ, RZ, 0, 0 ;  /* 0x00000000ff167431 */ /* 0x000fe200000001ff */
[----:B------:R-:W-:Y:S02]  /*0240*/  ISETP.GE.U32.AND P0, PT, R0, UR13, PT ;  /* 0x0000000d00007c0c */ /* 0x000fe4000bf06070 */
[----:B------:R-:W-:Y:S02]  /*0250*/  ISETP.GE.OR P1, PT, R2, UR12, P1 ;  /* 0x0000000c02007c0c */ /* 0x000fe40008f26670 */
[----:B--2---:R-:W-:Y:S02]  /*0260*/  ISETP.GE.OR P0, PT, R3, R12, P0 ;  /* 0x0000000c0300720c */ /* 0x004fe40000706670 */
[----:B------:R-:W-:-:S09]  /*0270*/  MOV R29, RZ ;  /* 0x000000ff001d7202 */ /* 0x000fd20000000f00 */
[----:B------:R-:W0:Y:S08]  /*0280*/  @!P1 LDC.64 R6, c[0x0][0x380] ;  /* 0x0000e000ff069b82 */ /* 0x000e300000000a00 */
[----:B------:R-:W1:Y:S01]  /*0290*/  @!P0 LDC.64 R4, c[0x0][0x388] ;  /* 0x0000e200ff048b82 */ /* 0x000e620000000a00 */
[----:B0-----:R-:W-:-:S05]  /*02a0*/  @!P1 IMAD.WIDE.U32 R6, R14, 0x4, R6 ;  /* 0x000000040e069825 */ /* 0x001fca00078e0006 */
[----:B------:R-:W2:Y:S01]  /*02b0*/  @!P1 LDG.E R29, desc[UR8][R6.64] ;  /* 0x00000008061d9981 */ /* 0x000ea2000c1e1900 */
[----:B-1----:R-:W-:-:S05]  /*02c0*/  @!P0 IMAD.WIDE.U32 R24, R19, 0x4, R4 ;  /* 0x0000000413188825 */ /* 0x002fca00078e0004 */
[----:B------:R-:W3:Y:S01]  /*02d0*/  @!P0 LDG.E R22, desc[UR8][R24.64] ;  /* 0x0000000818168981 */ /* 0x000ee2000c1e1900 */
[----:B------:R-:W-:-:S04]  /*02e0*/  UIADD3 UR4, UPT, UPT, UR4, 0x1, URZ ;  /* 0x0000000104047890 */ /* 0x000fc8000fffe0ff */
[----:B------:R-:W-:Y:S01]  /*02f0*/  UISETP.NE.AND UP0, UPT, UR4, URZ, UPT ;  /* 0x000000ff0400728c */ /* 0x000fe2000bf05270 */
[----:B------:R-:W-:Y:S02]  /*0300*/  IADD3 R0, PT, PT, R0, 0x10, RZ ;  /* 0x0000001000007810 */ /* 0x000fe40007ffe0ff */
[----:B------:R-:W-:Y:S02]  /*0310*/  IADD3 R13, PT, PT, R13, 0x10, RZ ;  /* 0x000000100d0d7810 */ /* 0x000fe40007ffe0ff */
[----:B------:R-:W-:Y:S02]  /*0320*/  IADD3 R14, PT, PT, R14, 0x10, RZ ;  /* 0x000000100e0e7810 */ /* 0x000fe40007ffe0ff */
[----:B------:R-:W-:Y:S01]  /*0330*/  LEA R19, R12, R19, 0x4 ;  /* 0x000000130c137211 */ /* 0x000fe200078e20ff */
[----:B--2---:R-:W-:Y:S04]  /*0340*/  STS [R18], R29 ;  /* 0x0000001d12007388 */ /* 0x004fe80000000800 */
[----:B---3--:R-:W-:Y:S01]  /*0350*/  STS [R17], R22 ;  /* 0x0000001611007388 */ /* 0x008fe20000000800 */
[----:B------:R-:W-:Y:S06]  /*0360*/  BAR.SYNC.DEFER_BLOCKING 0x0 ;  /* 0x0000000000007b1d */ /* 0x000fec0000010000 */
[----:B------:R-:W-:Y:S04]  /*0370*/  LDS R28, [R15] ;  /* 0x000000000f1c7984 */ /* 0x000fe80000000800 */
[----:B------:R-:W0:Y:S04]  /*0380*/  LDS.128 R8, [R16] ;  /* 0x0000000010087984 */ /* 0x000e280000000c00 */
[----:B------:R-:W1:Y:S04]  /*0390*/  LDS R29, [R15+0x40] ;  /* 0x000040000f1d7984 */ /* 0x000e680000000800 */
[----:B------:R-:W2:Y:S04]  /*03a0*/  LDS R27, [R15+0x80] ;  /* 0x000080000f1b7984 */ /* 0x000ea80000000800 */
[----:B------:R-:W3:Y:S04]  /*03b0*/  LDS R26, [R15+0xc0] ;  /* 0x0000c0000f1a7984 */ /* 0x000ee80000000800 */
[----:B------:R-:W-:Y:S04]  /*03c0*/  LDS R23, [R15+0x100] ;  /* 0x000100000f177984 */ /* 0x000fe80000000800 */
[----:B------:R-:W4:Y:S04]  /*03d0*/  LDS.128 R4, [R16+0x10] ;  /* 0x0000100010047984 */ /* 0x000f280000000c00 */
[----:B------:R-:W5:Y:S04]  /*03e0*/  LDS R20, [R15+0x140] ;  /* 0x000140000f147984 */ /* 0x000f680000000800 */
[----:B------:R-:W5:Y:S04]  /*03f0*/  LDS R25, [R15+0x180] ;  /* 0x000180000f197984 */ /* 0x000f680000000800 */
[----:B------:R-:W5:Y:S04]  /*0400*/  LDS R22, [R15+0x1c0] ;  /* 0x0001c0000f167984 */ /* 0x000f680000000800 */
[----:B------:R-:W-:Y:S01]  /*0410*/  LDS R24, [R15+0x240] ;  /* 0x000240000f187984 */ /* 0x000fe20000000800 */
[----:B0-----:R-:W-:-:S03]  /*0420*/  FFMA R8, R8, R28, R21 ;  /* 0x0000001c08087223 */ /* 0x001fc60000000015 */
[----:B------:R-:W-:Y:S01]  /*0430*/  LDS R21, [R15+0x200] ;  /* 0x000200000f157984 */ /* 0x000fe20000000800 */
[----:B-1----:R-:W-:-:S04]  /*0440*/  FFMA R8, R29, R9, R8 ;  /* 0x000000091d087223 */ /* 0x002fc80000000008 */
[----:B--2---:R-:W-:-:S04]  /*0450*/  FFMA R27, R27, R10, R8 ;  /* 0x0000000a1b1b7223 */ /* 0x004fc80000000008 */
[----:B---3--:R-:W-:Y:S02]  /*0460*/  FFMA R27, R26, R11, R27 ;  /* 0x0000000b1a1b7223 */ /* 0x008fe4000000001b */
[----:B------:R-:W0:Y:S02]  /*0470*/  LDS.128 R8, [R16+0x20] ;  /* 0x0000200010087984 */ /* 0x000e240000000c00 */
[----:B----4-:R-:W-:-:S04]  /*0480*/  FFMA R23, R4, R23, R27 ;  /* 0x0000001704177223 */ /* 0x010fc8000000001b */
[----:B-----5:R-:W-:Y:S02]  /*0490*/  FFMA R20, R20, R5, R23 ;  /* 0x0000000514147223 */ /* 0x020fe40000000017 */
[----:B------:R-:W1:Y:S02]  /*04a0*/  LDS R23, [R15+0x280] ;  /* 0x000280000f177984 */ /* 0x000e640000000800 */
[----:B------:R-:W-:Y:S02]  /*04b0*/  FFMA R25, R25, R6, R20 ;  /* 0x0000000619197223 */ /* 0x000fe40000000014 */
[----:B------:R-:W2:Y:S02]  /*04c0*/  LDS R20, [R15+0x2c0] ;  /* 0x0002c0000f147984 */ /* 0x000ea40000000800 */
[----:B------:R-:W-:Y:S02]  /*04d0*/  FFMA R27, R22, R7, R25 ;  /* 0x00000007161b7223 */ /* 0x000fe40000000019 */
[----:B------:R-:W-:Y:S04]  /*04e0*/  LDS R25, [R15+0x300] ;  /* 0x000300000f197984 */ /* 0x000fe80000000800 */
[----:B------:R-:W3:Y:S04]  /*04f0*/  LDS.128 R4, [R16+0x30] ;  /* 0x0000300010047984 */ /* 0x000ee80000000c00 */
[----:B------:R-:W4:Y:S01]  /*0500*/  LDS R22, [R15+0x340] ;  /* 0x000340000f167984 */ /* 0x000f220000000800 */
[----:B0-----:R-:W-:-:S03]  /*0510*/  FFMA R27, R8, R21, R27 ;  /* 0x00000015081b7223 */ /* 0x001fc6000000001b */
[----:B------:R-:W0:Y:S04]  /*0520*/  LDS R21, [R15+0x380] ;  /* 0x000380000f157984 */ /* 0x000e280000000800 */
[----:B------:R-:W5:Y:S01]  /*0530*/  LDS R8, [R15+0x3c0] ;  /* 0x0003c0000f087984 */ /* 0x000f620000000800 */
[----:B------:R-:W-:-:S04]  /*0540*/  FFMA R24, R24, R9, R27 ;  /* 0x0000000918187223 */ /* 0x000fc8000000001b */
[----:B-1----:R-:W-:-:S04]  /*0550*/  FFMA R23, R23, R10, R24 ;  /* 0x0000000a17177223 */ /* 0x002fc80000000018 */
[----:B--2---:R-:W-:-:S04]  /*0560*/  FFMA R11, R20, R11, R23 ;  /* 0x0000000b140b7223 */ /* 0x004fc80000000017 */
[----:B---3--:R-:W-:-:S04]  /*0570*/  FFMA R11, R4, R25, R11 ;  /* 0x00000019040b7223 */ /* 0x008fc8000000000b */
[----:B----4-:R-:W-:-:S04]  /*0580*/  FFMA R22, R22, R5, R11 ;  /* 0x0000000516167223 */ /* 0x010fc8000000000b */
[----:B0-----:R-:W-:-:S04]  /*0590*/  FFMA R21, R21, R6, R22 ;  /* 0x0000000615157223 */ /* 0x001fc80000000016 */
[----:B-----5:R-:W-:Y:S01]  /*05a0*/  FFMA R21, R8, R7, R21 ;  /* 0x0000000708157223 */ /* 0x020fe20000000015 */
[----:B------:R-:W-:Y:S06]  /*05b0*/  BAR.SYNC.DEFER_BLOCKING 0x0 ;  /* 0x0000000000007b1d */ /* 0x000fec0000010000 */
[----:B------:R-:W-:Y:S05]  /*05c0*/  BRA.U UP0, `(.L_x_1) ;  /* 0xfffffffd00147547 */ /* 0x000fea000b83ffff */
.L_x_0:
[----:B------:R-:W0:Y:S01]  /*05d0*/  LDCU UR4, c[0x0][0x398] ;  /* 0x00007300ff0477ac */ /* 0x000e220008000800 */
[----:B------:R-:W-:-:S04]  /*05e0*/  ISETP.GE.AND P0, PT, R3, UR14, PT ;  /* 0x0000000e03007c0c */ /* 0x000fc8000bf06270 */
[----:B0-----:R-:W-:-:S13]  /*05f0*/  ISETP.GE.OR P0, PT, R2, UR4, P0 ;  /* 0x0000000402007c0c */ /* 0x001fda0008706670 */
[----:B------:R-:W-:Y:S05]  /*0600*/  @P0 EXIT ;  /* 0x000000000000094d */ /* 0x000fea0003800000 */
[----:B------:R-:W0:Y:S01]  /*0610*/  LDC.64 R4, c[0x0][0x390] ;  /* 0x0000e400ff047b82 */ /* 0x000e220000000a00 */
[----:B------:R-:W-:-:S04]  /*0620*/  IMAD R3, R2, UR14, R3 ;  /* 0x0000000e02037c24 */ /* 0x000fc8000f8e0203 */
[----:B0-----:R-:W-:-:S05]  /*0630*/  IMAD.WIDE R2, R3, 0x4, R4 ;  /* 0x0000000403027825 */ /* 0x001fca00078e0204 */
[----:B------:R-:W-:Y:S01]  /*0640*/  STG.E desc[UR8][R2.64], R21 ;  /* 0x0000001502007986 */ /* 0x000fe2000c101908 */
[----:B------:R-:W-:Y:S05]  /*0650*/  EXIT ;  /* 0x000000000000794d */ /* 0x000fea0003800000 */
.L_x_2:
[----:B------:R-:W-:-:S00]  /*0660*/  BRA `(.L_x_2) ;  /* 0xfffffffc00fc7947 */ /* 0x000fc0000383ffff */
[----:B------:R-:W-:-:S00]  /*0670*/  NOP ;  /* 0x0000000000007918 */ /* 0x000fc00000000000 */
        /* <DEDUP_REMOVED lines=8> */
.L_x_3:


//--------------------- .nv.shared._Z13matmul_kernelPKfS0_Pfiii --------------------------
	.section	.nv.shared._Z13matmul_kernelPKfS0_Pfiii,"aw",@nobits
	.sectionflags	@""
	.align	4
.nv.shared._Z13matmul_kernelPKfS0_Pfiii:
	.zero		3072


//--------------------- .nv.shared.reserved.0     --------------------------
	.section	.nv.shared.reserved.0,"aw",@nobits
	.weak		__nv_reservedSMEM_offset_0_alias
	.size		__nv_reservedSMEM_offset_0_alias, 0, 64
	.other		__nv_reservedSMEM_offset_0_alias,@"STO_CUDA_RESERVED_SHARED STV_DEFAULT"
__nv_reservedSMEM_offset_0_alias:
	.zero		0
	.zero		64


//--------------------- .nv.constant0._Z13matmul_kernelPKfS0_Pfiii --------------------------
	.section	.nv.constant0._Z13matmul_kernelPKfS0_Pfiii,"a",@progbits
	.sectionflags	@""
	.align	4
.nv.constant0._Z13matmul_kernelPKfS0_Pfiii:
	.zero		932


//--------------------- SYMBOLS --------------------------

	.type		.nv.reservedSmem.offset0,@object
	.size		.nv.reservedSmem.offset0,0x4
	.type		.nv.reservedSmem.cap,@object
	.size		.nv.reservedSmem.cap,0x4
